	.headerflags	@"EF_CUDA_TEXMODE_UNIFIED EF_CUDA_64BIT_ADDRESS EF_CUDA_ACCELERATORS EF_CUDA_SM90 EF_CUDA_VIRTUAL_SM(EF_CUDA_SM90)"
	.elftype	@"ET_EXEC"


//--------------------- .nv.info                  --------------------------
	.section	.nv.info,"",@"SHT_CUDA_INFO"
	.align	4


	//----- nvinfo : EIATTR_REGCOUNT
	.align		4
        /*0000*/ 	.byte	0x04, 0x2f
        /*0002*/ 	.short	(.L_1 - .L_0)
	.align		4
.L_0:
        /*0004*/ 	.word	index@(triton_poi_fused_cat_126)
        /*0008*/ 	.word	0x0000001e


	//----- nvinfo : EIATTR_MIN_STACK_SIZE
	.align		4
.L_1:
        /*000c*/ 	.byte	0x04, 0x12
        /*000e*/ 	.short	(.L_3 - .L_2)
	.align		4
.L_2:
        /*0010*/ 	.word	index@(triton_poi_fused_cat_126)
        /*0014*/ 	.word	0x00000000


	//----- nvinfo : EIATTR_FRAME_SIZE
	.align		4
.L_3:
        /*0018*/ 	.byte	0x04, 0x11
        /*001a*/ 	.short	(.L_5 - .L_4)
	.align		4
.L_4:
        /*001c*/ 	.word	index@(triton_poi_fused_cat_126)
        /*0020*/ 	.word	0x00000000


	//----- nvinfo : EIATTR_MIN_STACK_SIZE
	.align		4
.L_5:
        /*0024*/ 	.byte	0x04, 0x12
        /*0026*/ 	.short	(.L_7 - .L_6)
	.align		4
.L_6:
        /*0028*/ 	.word	index@(triton_poi_fused_cat_126)
        /*002c*/ 	.word	0x00000000
.L_7:


//--------------------- .nv.info.triton_poi_fused_cat_126 --------------------------
	.section	.nv.info.triton_poi_fused_cat_126,"",@"SHT_CUDA_INFO"
	.sectionflags	@""
	.align	4


	//----- nvinfo : EIATTR_CUDA_API_VERSION
	.align		4
        /*0000*/ 	.byte	0x04, 0x37
        /*0002*/ 	.short	(.L_9 - .L_8)
.L_8:
        /*0004*/ 	.word	0x0000007c


	//----- nvinfo : EIATTR_KPARAM_INFO
	.align		4
.L_9:
        /*0008*/ 	.byte	0x04, 0x17
        /*000a*/ 	.short	(.L_11 - .L_10)
.L_10:
        /*000c*/ 	.word	0x00000000
        /*0010*/ 	.short	0x0009
        /*0012*/ 	.short	0x0048
        /*0014*/ 	.byte	0x00, 0xf0, 0x11, 0x00


	//----- nvinfo : EIATTR_KPARAM_INFO
	.align		4
.L_11:
        /*0018*/ 	.byte	0x04, 0x17
        /*001a*/ 	.short	(.L_13 - .L_12)
.L_12:
        /*001c*/ 	.word	0x00000000
        /*0020*/ 	.short	0x0008
        /*0022*/ 	.short	0x0040
        /*0024*/ 	.byte	0x00, 0xf4, 0x21, 0x00


	//----- nvinfo : EIATTR_KPARAM_INFO
	.align		4
.L_13:
        /*0028*/ 	.byte	0x04, 0x17
        /*002a*/ 	.short	(.L_15 - .L_14)
.L_14:
        /*002c*/ 	.word	0x00000000
        /*0030*/ 	.short	0x0007
        /*0032*/ 	.short	0x0038
        /*0034*/ 	.byte	0x00, 0xf4, 0x21, 0x00


	//----- nvinfo : EIATTR_KPARAM_INFO
	.align		4
.L_15:
        /*0038*/ 	.byte	0x04, 0x17
        /*003a*/ 	.short	(.L_17 - .L_16)
.L_16:
        /*003c*/ 	.word	0x00000000
        /*0040*/ 	.short	0x0006
        /*0042*/ 	.short	0x0030
        /*0044*/ 	.byte	0x00, 0xf4, 0x21, 0x00


	//----- nvinfo : EIATTR_KPARAM_INFO
	.align		4
.L_17:
        /*0048*/ 	.byte	0x04, 0x17
        /*004a*/ 	.short	(.L_19 - .L_18)
.L_18:
        /*004c*/ 	.word	0x00000000
        /*0050*/ 	.short	0x0005
        /*0052*/ 	.short	0x0028
        /*0054*/ 	.byte	0x00, 0xf4, 0x21, 0x00


	//----- nvinfo : EIATTR_KPARAM_INFO
	.align		4
.L_19:
        /*0058*/ 	.byte	0x04, 0x17
        /*005a*/ 	.short	(.L_21 - .L_20)
.L_20:
        /*005c*/ 	.word	0x00000000
        /*0060*/ 	.short	0x0004
        /*0062*/ 	.short	0x0020
        /*0064*/ 	.byte	0x00, 0xf4, 0x21, 0x00


	//----- nvinfo : EIATTR_KPARAM_INFO
	.align		4
.L_21:
        /*0068*/ 	.byte	0x04, 0x17
        /*006a*/ 	.short	(.L_23 - .L_22)
.L_22:
        /*006c*/ 	.word	0x00000000
        /*0070*/ 	.short	0x0003
        /*0072*/ 	.short	0x0018
        /*0074*/ 	.byte	0x00, 0xf4, 0x21, 0x00


	//----- nvinfo : EIATTR_KPARAM_INFO
	.align		4
.L_23:
        /*0078*/ 	.byte	0x04, 0x17
        /*007a*/ 	.short	(.L_25 - .L_24)
.L_24:
        /*007c*/ 	.word	0x00000000
        /*0080*/ 	.short	0x0002
        /*0082*/ 	.short	0x0010
        /*0084*/ 	.byte	0x00, 0xf4, 0x21, 0x00


	//----- nvinfo : EIATTR_KPARAM_INFO
	.align		4
.L_25:
        /*0088*/ 	.byte	0x04, 0x17
        /*008a*/ 	.short	(.L_27 - .L_26)
.L_26:
        /*008c*/ 	.word	0x00000000
        /*0090*/ 	.short	0x0001
        /*0092*/ 	.short	0x0008
        /*0094*/ 	.byte	0x00, 0xf4, 0x21, 0x00


	//----- nvinfo : EIATTR_KPARAM_INFO
	.align		4
.L_27:
        /*0098*/ 	.byte	0x04, 0x17
        /*009a*/ 	.short	(.L_29 - .L_28)
.L_28:
        /*009c*/ 	.word	0x00000000
        /*00a0*/ 	.short	0x0000
        /*00a2*/ 	.short	0x0000
        /*00a4*/ 	.byte	0x00, 0xf4, 0x21, 0x00


	//----- nvinfo : EIATTR_SPARSE_MMA_MASK
	.align		4
.L_29:
        /*00a8*/ 	.byte	0x03, 0x50
        /*00aa*/ 	.short	0x0000


	//----- nvinfo : EIATTR_MAXREG_COUNT
	.align		4
        /*00ac*/ 	.byte	0x03, 0x1b
        /*00ae*/ 	.short	0x00ff


	//----- nvinfo : EIATTR_EXIT_INSTR_OFFSETS
	.align		4
        /*00b0*/ 	.byte	0x04, 0x1c
        /*00b2*/ 	.short	(.L_31 - .L_30)


	//   ....[0]....
.L_30:
        /*00b4*/ 	.word	0x00000950


	//----- nvinfo : EIATTR_REQNTID
	.align		4
.L_31:
        /*00b8*/ 	.byte	0x04, 0x10
        /*00ba*/ 	.short	(.L_33 - .L_32)
.L_32:
        /*00bc*/ 	.word	0x00000100
        /*00c0*/ 	.word	0x00000001
        /*00c4*/ 	.word	0x00000001


	//----- nvinfo : EIATTR_CBANK_PARAM_SIZE
	.align		4
.L_33:
        /*00c8*/ 	.byte	0x03, 0x19
        /*00ca*/ 	.short	0x004c


	//----- nvinfo : EIATTR_PARAM_CBANK
	.align		4
        /*00cc*/ 	.byte	0x04, 0x0a
        /*00ce*/ 	.short	(.L_35 - .L_34)
	.align		4
.L_34:
        /*00d0*/ 	.word	index@(.nv.constant0.triton_poi_fused_cat_126)
        /*00d4*/ 	.short	0x0210
        /*00d6*/ 	.short	0x004c


	//----- nvinfo : EIATTR_SW_WAR
	.align		4
.L_35:
        /*00d8*/ 	.byte	0x04, 0x36
        /*00da*/ 	.short	(.L_37 - .L_36)
.L_36:
        /*00dc*/ 	.word	0x00000008
.L_37:


//--------------------- .nv.callgraph             --------------------------
	.section	.nv.callgraph,"",@"SHT_CUDA_CALLGRAPH"
	.align	4
	.sectionentsize	8
	.align		4
        /*0000*/ 	.word	0x00000000
	.align		4
        /*0004*/ 	.word	0xffffffff
	.align		4
        /*0008*/ 	.word	0x00000000
	.align		4
        /*000c*/ 	.word	0xfffffffe
	.align		4
        /*0010*/ 	.word	0x00000000
	.align		4
        /*0014*/ 	.word	0xfffffffd
	.align		4
        /*0018*/ 	.word	0x00000000
	.align		4
        /*001c*/ 	.word	0xfffffffc


//--------------------- .text.triton_poi_fused_cat_126 --------------------------
	.section	.text.triton_poi_fused_cat_126,"ax",@progbits
	.align	128
        .global         triton_poi_fused_cat_126
        .type           triton_poi_fused_cat_126,@function
        .size           triton_poi_fused_cat_126,(.L_x_1 - triton_poi_fused_cat_126)
        .other          triton_poi_fused_cat_126,@"STO_CUDA_ENTRY STV_DEFAULT"
triton_poi_fused_cat_126:
.text.triton_poi_fused_cat_126:
[----:B------:R-:W-:Y:S01]  /*0000*/  LDC R1, c[0x0][0x28] ;  /* 0x00000a00ff017b82 */ /* 0x000fe20000000800 */
[----:B------:R-:W1:Y:S07]  /*0010*/  S2R R0, SR_TID.X ;  /* 0x0000000000007919 */ /* 0x000e6e0000002100 */
[----:B------:R-:W2:Y:S01]  /*0020*/  LDC.64 R4, c[0x0][0x218] ;  /* 0x00008600ff047b82 */ /* 0x000ea20000000a00 */
[----:B------:R-:W-:Y:S01]  /*0030*/  CS2R R14, SRZ ;  /* 0x00000000000e7805 */ /* 0x000fe2000001ff00 */
[----:B------:R-:W-:Y:S01]  /*0040*/  ULDC.64 UR4, c[0x0][0x208] ;  /* 0x0000820000047ab9 */ /* 0x000fe20000000a00 */
[----:B------:R-:W3:Y:S05]  /*0050*/  S2R R3, SR_CTAID.X ;  /* 0x0000000000037919 */ /* 0x000eea0000002500 */
[----:B------:R-:W4:Y:S08]  /*0060*/  LDC.64 R8, c[0x0][0x220] ;  /* 0x00008800ff087b82 */ /* 0x000f300000000a00 */
[----:B------:R-:W5:Y:S01]  /*0070*/  LDC.64 R16, c[0x0][0x230] ;  /* 0x00008c00ff107b82 */ /* 0x000f620000000a00 */
[----:B------:R-:W-:Y:S01]  /*0080*/  CS2R R10, SRZ ;  /* 0x00000000000a7805 */ /* 0x000fe2000001ff00 */
[----:B------:R-:W-:Y:S01]  /*0090*/  ULDC.64 UR6, c[0x0][0x228] ;  /* 0x00008a0000067ab9 */ /* 0x000fe20000000a00 */
[----:B-1----:R-:W-:-:S05]  /*00a0*/  IMAD.SHL.U32 R0, R0, 0x2, RZ ;  /* 0x0000000200007824 */ /* 0x002fca00078e00ff */
[----:B------:R-:W-:-:S05]  /*00b0*/  LOP3.LUT R0, R0, 0x1fe, RZ, 0xc0, !PT ;  /* 0x000001fe00007812 */ /* 0x000fca00078ec0ff */
[----:B---3--:R-:W-:-:S05]  /*00c0*/  IMAD R2, R3, 0x200, R0 ;  /* 0x0000020003027824 */ /* 0x008fca00078e0200 */
[----:B------:R-:W-:-:S04]  /*00d0*/  SHF.R.S32.HI R19, RZ, 0x1f, R2 ;  /* 0x0000001fff137819 */ /* 0x000fc80000011402 */
[CC--:B------:R-:W-:Y:S02]  /*00e0*/  LEA.HI R0, R19.reuse, R2.reuse, RZ, 0xa ;  /* 0x0000000213007211 */ /* 0x0c0fe400078f50ff */
[----:B------:R-:W-:Y:S02]  /*00f0*/  LEA.HI R7, R19, R2, RZ, 0x5 ;  /* 0x0000000213077211 */ /* 0x000fe400078f28ff */
[----:B------:R-:W-:Y:S02]  /*0100*/  SHF.R.S32.HI R13, RZ, 0xa, R0 ;  /* 0x0000000aff0d7819 */ /* 0x000fe40000011400 */
[----:B------:R-:W-:Y:S02]  /*0110*/  SHF.R.S32.HI R12, RZ, 0x5, R7 ;  /* 0x00000005ff0c7819 */ /* 0x000fe40000011407 */
[----:B------:R-:W-:-:S04]  /*0120*/  LEA.HI R3, R13, R13, RZ, 0x5 ;  /* 0x0000000d0d037211 */ /* 0x000fc800078f28ff */
[----:B------:R-:W-:Y:S02]  /*0130*/  LOP3.LUT R6, R3, 0xffffffe0, RZ, 0xc0, !PT ;  /* 0xffffffe003067812 */ /* 0x000fe400078ec0ff */
[----:B------:R-:W-:-:S03]  /*0140*/  LEA.HI R3, R12, R12, RZ, 0x5 ;  /* 0x0000000c0c037211 */ /* 0x000fc600078f28ff */
[----:B------:R-:W-:Y:S01]  /*0150*/  IMAD.IADD R13, R13, 0x1, -R6 ;  /* 0x000000010d0d7824 */ /* 0x000fe200078e0a06 */
[----:B------:R-:W-:-:S04]  /*0160*/  LOP3.LUT R3, R3, 0xffffffe0, RZ, 0xc0, !PT ;  /* 0xffffffe003037812 */ /* 0x000fc800078ec0ff */
[----:B------:R-:W-:Y:S01]  /*0170*/  ISETP.GE.AND P0, PT, R13, 0x10, PT ;  /* 0x000000100d00780c */ /* 0x000fe20003f06270 */
[----:B------:R-:W-:Y:S01]  /*0180*/  IMAD.IADD R12, R12, 0x1, -R3 ;  /* 0x000000010c0c7824 */ /* 0x000fe200078e0a03 */
[----:B------:R-:W-:-:S03]  /*0190*/  LOP3.LUT R3, R7, 0xffffffe0, RZ, 0xc0, !PT ;  /* 0xffffffe007037812 */ /* 0x000fc600078ec0ff */
[----:B--2---:R-:W-:Y:S01]  /*01a0*/  IMAD.WIDE R20, R12, 0x8, R4 ;  /* 0x000000080c147825 */ /* 0x004fe200078e0204 */
[----:B------:R-:W-:-:S03]  /*01b0*/  CS2R R4, SRZ ;  /* 0x0000000000047805 */ /* 0x000fc6000001ff00 */
[----:B------:R-:W-:-:S04]  /*01c0*/  IMAD.IADD R3, R2, 0x1, -R3 ;  /* 0x0000000102037824 */ /* 0x000fc800078e0a03 */
[----:B------:R-:W2:Y:S01]  /*01d0*/  @!P0 LDG.E.EL.64 R14, desc[UR4][R20.64] ;  /* 0x00000004140e8981 */ /* 0x000ea2000c2e1b00 */
[----:B------:R-:W-:Y:S01]  /*01e0*/  CS2R R6, SRZ ;  /* 0x0000000000067805 */ /* 0x000fe2000001ff00 */
[----:B----4-:R-:W-:Y:S01]  /*01f0*/  IMAD.WIDE R22, R3, 0x8, R8 ;  /* 0x0000000803167825 */ /* 0x010fe200078e0208 */
[----:B------:R-:W-:-:S04]  /*0200*/  CS2R R8, SRZ ;  /* 0x0000000000087805 */ /* 0x000fc8000001ff00 */
[----:B------:R-:W3:Y:S01]  /*0210*/  @!P0 LDG.E.EL.128 R4, desc[UR4][R22.64] ;  /* 0x0000000416048981 */ /* 0x000ee2000c2e1d00 */
[----:B-----5:R-:W-:-:S05]  /*0220*/  IMAD.WIDE R16, R3, 0x8, R16 ;  /* 0x0000000803107825 */ /* 0x020fca00078e0210 */
[----:B------:R1:W4:Y:S01]  /*0230*/  @!P0 LDG.E.EL.128 R8, desc[UR4][R16.64] ;  /* 0x0000000410088981 */ /* 0x000322000c2e1d00 */
[----:B------:R-:W-:-:S04]  /*0240*/  LEA.HI R19, R19, R2, RZ, 0xf ;  /* 0x0000000213137211 */ /* 0x000fc800078f78ff */
[----:B------:R-:W-:Y:S02]  /*0250*/  LOP3.LUT R26, R19, 0xffff8000, RZ, 0xc0, !PT ;  /* 0xffff8000131a7812 */ /* 0x000fe400078ec0ff */
[----:B--2---:R-:W-:Y:S02]  /*0260*/  SEL R20, R15, RZ, !P0 ;  /* 0x000000ff0f147207 */ /* 0x004fe40004000000 */
[----:B------:R-:W-:Y:S02]  /*0270*/  SEL R18, R14, RZ, !P0 ;  /* 0x000000ff0e127207 */ /* 0x000fe40004000000 */
[----:B------:R-:W-:Y:S02]  /*0280*/  SHF.R.U32.HI R15, RZ, 0x1b, R20 ;  /* 0x0000001bff0f7819 */ /* 0x000fe40000011614 */
[----:B---3--:R-:W-:Y:S02]  /*0290*/  SEL R23, R5, RZ, !P0 ;  /* 0x000000ff05177207 */ /* 0x008fe40004000000 */
[----:B------:R-:W-:-:S02]  /*02a0*/  LOP3.LUT R15, R15, 0x10, RZ, 0xc0, !PT ;  /* 0x000000100f0f7812 */ /* 0x000fc400078ec0ff */
[----:B------:R-:W-:Y:S02]  /*02b0*/  SEL R5, R6, RZ, !P0 ;  /* 0x000000ff06057207 */ /* 0x000fe40004000000 */
[----:B------:R-:W-:Y:S02]  /*02c0*/  IADD3 R24, P1, R15, R18, RZ ;  /* 0x000000120f187210 */ /* 0x000fe40007f3e0ff */
[----:B------:R-:W-:Y:S02]  /*02d0*/  SEL R18, R7, RZ, !P0 ;  /* 0x000000ff07127207 */ /* 0x000fe40004000000 */
[----:B------:R-:W-:Y:S01]  /*02e0*/  SEL R14, R4, RZ, !P0 ;  /* 0x000000ff040e7207 */ /* 0x000fe20004000000 */
[----:B------:R-:W-:Y:S01]  /*02f0*/  IMAD.X R7, RZ, RZ, R20, P1 ;  /* 0x000000ffff077224 */ /* 0x000fe200008e0614 */
[----:B------:R-:W-:Y:S01]  /*0300*/  SHF.R.U32.HI R21, RZ, 0x19, R23 ;  /* 0x00000019ff157819 */ /* 0x000fe20000011617 */
[----:B------:R-:W-:Y:S01]  /*0310*/  IMAD.SHL.U32 R6, R24, 0x40, RZ ;  /* 0x0000004018067824 */ /* 0x000fe200078e00ff */
[----:B-1----:R-:W-:-:S02]  /*0320*/  LEA R17, P1, R5, UR6, 0x2 ;  /* 0x0000000605117c11 */ /* 0x002fc4000f8210ff */
[----:B------:R-:W-:Y:S02]  /*0330*/  LEA R16, P2, R14, UR6, 0x2 ;  /* 0x000000060e107c11 */ /* 0x000fe4000f8410ff */
[----:B------:R-:W-:Y:S02]  /*0340*/  LOP3.LUT R21, R21, 0x40, RZ, 0xc0, !PT ;  /* 0x0000004015157812 */ /* 0x000fe400078ec0ff */
[--C-:B------:R-:W-:Y:S02]  /*0350*/  SHF.R.U32.HI R15, RZ, 0x19, R18.reuse ;  /* 0x00000019ff0f7819 */ /* 0x100fe40000011612 */
[----:B------:R-:W-:Y:S02]  /*0360*/  LEA.HI.X R5, R5, UR7, R18, 0x2, P1 ;  /* 0x0000000705057c11 */ /* 0x000fe400088f1412 */
[----:B----4-:R-:W-:Y:S02]  /*0370*/  SEL R20, R9, RZ, !P0 ;  /* 0x000000ff09147207 */ /* 0x010fe40004000000 */
[----:B------:R-:W-:-:S02]  /*0380*/  SEL R18, R11, RZ, !P0 ;  /* 0x000000ff0b127207 */ /* 0x000fc40004000000 */
[----:B------:R-:W-:Y:S02]  /*0390*/  SHF.L.U64.HI R4, R24, 0x6, R7 ;  /* 0x0000000618047819 */ /* 0x000fe40000010207 */
[----:B------:R-:W-:Y:S02]  /*03a0*/  LEA.HI.X R7, R14, UR7, R23, 0x2, P2 ;  /* 0x000000070e077c11 */ /* 0x000fe400090f1417 */
[----:B------:R-:W-:Y:S02]  /*03b0*/  IADD3 R16, P4, P3, R6, R16, R21 ;  /* 0x0000001006107210 */ /* 0x000fe40007b9e015 */
[----:B------:R-:W-:Y:S02]  /*03c0*/  SEL R23, R8, RZ, !P0 ;  /* 0x000000ff08177207 */ /* 0x000fe40004000000 */
[----:B------:R-:W-:Y:S02]  /*03d0*/  SEL R21, R10, RZ, !P0 ;  /* 0x000000ff0a157207 */ /* 0x000fe40004000000 */
[----:B------:R-:W-:-:S02]  /*03e0*/  SHF.R.U32.HI R11, RZ, 0x19, R20 ;  /* 0x00000019ff0b7819 */ /* 0x000fc40000011614 */
[----:B------:R-:W-:Y:S02]  /*03f0*/  SHF.R.U32.HI R9, RZ, 0x19, R18 ;  /* 0x00000019ff097819 */ /* 0x000fe40000011612 */
[----:B------:R-:W-:Y:S02]  /*0400*/  LOP3.LUT R15, R15, 0x40, RZ, 0xc0, !PT ;  /* 0x000000400f0f7812 */ /* 0x000fe400078ec0ff */
[----:B------:R-:W-:Y:S02]  /*0410*/  LEA R10, P5, R23, UR6, 0x2 ;  /* 0x00000006170a7c11 */ /* 0x000fe4000f8a10ff */
[----:B------:R-:W-:Y:S02]  /*0420*/  LEA R8, P6, R21, UR6, 0x2 ;  /* 0x0000000615087c11 */ /* 0x000fe4000f8c10ff */
[----:B------:R-:W-:Y:S02]  /*0430*/  LOP3.LUT R11, R11, 0x40, RZ, 0xc0, !PT ;  /* 0x000000400b0b7812 */ /* 0x000fe400078ec0ff */
[----:B------:R-:W-:-:S02]  /*0440*/  LOP3.LUT R9, R9, 0x40, RZ, 0xc0, !PT ;  /* 0x0000004009097812 */ /* 0x000fc400078ec0ff */
[----:B------:R-:W-:Y:S02]  /*0450*/  IADD3 R14, P2, P1, R6, R17, R15 ;  /* 0x00000011060e7210 */ /* 0x000fe4000795e00f */
[----:B------:R-:W-:Y:S02]  /*0460*/  LEA.HI.X R23, R23, UR7, R20, 0x2, P5 ;  /* 0x0000000717177c11 */ /* 0x000fe4000a8f1414 */
[----:B------:R-:W-:Y:S01]  /*0470*/  LEA.HI.X R21, R21, UR7, R18, 0x2, P6 ;  /* 0x0000000715157c11 */ /* 0x000fe2000b0f1412 */
[----:B------:R-:W-:Y:S01]  /*0480*/  IMAD.MOV.U32 R18, RZ, RZ, RZ ;  /* 0x000000ffff127224 */ /* 0x000fe200078e00ff */
[----:B------:R-:W-:Y:S02]  /*0490*/  IADD3.X R17, R4, R7, RZ, P4, P3 ;  /* 0x0000000704117210 */ /* 0x000fe400027e64ff */
[----:B------:R-:W-:Y:S02]  /*04a0*/  CS2R R24, SRZ ;  /* 0x0000000000187805 */ /* 0x000fe4000001ff00 */
[C---:B------:R-:W-:Y:S01]  /*04b0*/  IADD3 R10, P5, P6, R6.reuse, R10, R11 ;  /* 0x0000000a060a7210 */ /* 0x040fe20007ebe00b */
[----:B------:R-:W-:Y:S01]  /*04c0*/  ULDC.64 UR6, c[0x0][0x248] ;  /* 0x0000920000067ab9 */ /* 0x000fe20000000a00 */
[----:B------:R-:W-:-:S02]  /*04d0*/  IADD3 R8, P3, P4, R6, R8, R9 ;  /* 0x0000000806087210 */ /* 0x000fc40007c7e009 */
[C---:B------:R-:W-:Y:S01]  /*04e0*/  IADD3.X R15, R4.reuse, R5, RZ, P2, P1 ;  /* 0x00000005040f7210 */ /* 0x040fe200017e24ff */
[----:B------:R-:W1:Y:S01]  /*04f0*/  LDC.64 R6, c[0x0][0x210] ;  /* 0x00008400ff067b82 */ /* 0x000e620000000a00 */
[C---:B------:R-:W-:Y:S02]  /*0500*/  IADD3.X R11, R4.reuse, R23, RZ, P5, P6 ;  /* 0x00000017040b7210 */ /* 0x040fe40002fec4ff */
[----:B------:R-:W-:Y:S01]  /*0510*/  IADD3.X R9, R4, R21, RZ, P3, P4 ;  /* 0x0000001504097210 */ /* 0x000fe20001fe84ff */
[----:B------:R-:W-:Y:S01]  /*0520*/  IMAD.SHL.U32 R21, R13, 0x100, RZ ;  /* 0x000001000d157824 */ /* 0x000fe200078e00ff */
[----:B------:R-:W-:-:S03]  /*0530*/  SHF.R.S32.HI R20, RZ, 0xf, R19 ;  /* 0x0000000fff147819 */ /* 0x000fc60000011413 */
[----:B------:R-:W2:Y:S01]  /*0540*/  LDC.64 R4, c[0x0][0x238] ;  /* 0x00008e00ff047b82 */ /* 0x000ea20000000a00 */
[----:B------:R-:W-:-:S04]  /*0550*/  IMAD.WIDE R16, R21, 0x4, R16 ;  /* 0x0000000415107825 */ /* 0x000fc800078e0210 */
[----:B------:R-:W-:-:S04]  /*0560*/  IMAD.WIDE R14, R21, 0x4, R14 ;  /* 0x00000004150e7825 */ /* 0x000fc800078e020e */
[----:B------:R-:W-:-:S04]  /*0570*/  IMAD.WIDE R10, R21, 0x4, R10 ;  /* 0x00000004150a7825 */ /* 0x000fc800078e020a */
[----:B------:R-:W-:-:S04]  /*0580*/  IMAD.WIDE R8, R21, 0x4, R8 ;  /* 0x0000000415087825 */ /* 0x000fc800078e0208 */
[----:B------:R-:W-:-:S04]  /*0590*/  IMAD.SHL.U32 R23, R20, 0x1000, RZ ;  /* 0x0000100014177824 */ /* 0x000fc800078e00ff */
[----:B------:R-:W-:-:S04]  /*05a0*/  IMAD.WIDE R16, R23, 0x4, R16 ;  /* 0x0000000417107825 */ /* 0x000fc800078e0210 */
[C---:B------:R-:W-:Y:S01]  /*05b0*/  IMAD.WIDE R14, R23.reuse, 0x4, R14 ;  /* 0x00000004170e7825 */ /* 0x040fe200078e020e */
[----:B------:R3:W4:Y:S03]  /*05c0*/  @!P0 LDG.E.EL R18, desc[UR4][R16.64] ;  /* 0x0000000410128981 */ /* 0x000726000c2e1900 */
[----:B------:R-:W-:Y:S01]  /*05d0*/  IMAD.WIDE R10, R23, 0x4, R10 ;  /* 0x00000004170a7825 */ /* 0x000fe200078e020a */
[----:B------:R-:W-:Y:S01]  /*05e0*/  ISETP.GT.AND P1, PT, R13, 0xf, PT ;  /* 0x0000000f0d00780c */ /* 0x000fe20003f24270 */
[----:B------:R-:W5:Y:S02]  /*05f0*/  @!P0 LDG.E.EL R24, desc[UR4][R14.64] ;  /* 0x000000040e188981 */ /* 0x000f64000c2e1900 */
[----:B------:R-:W-:Y:S02]  /*0600*/  IMAD.WIDE R22, R23, 0x4, R8 ;  /* 0x0000000417167825 */ /* 0x000fe400078e0208 */
[----:B------:R-:W1:Y:S01]  /*0610*/  LDC.64 R8, c[0x0][0x240] ;  /* 0x00009000ff087b82 */ /* 0x000e620000000a00 */
[----:B------:R2:W5:Y:S01]  /*0620*/  @!P0 LDG.E.EL R25, desc[UR4][R10.64] ;  /* 0x000000040a198981 */ /* 0x000562000c2e1900 */
[----:B------:R-:W-:-:S02]  /*0630*/  IMAD.SHL.U32 R19, R20, 0x4000, RZ ;  /* 0x0000400014137824 */ /* 0x000fc400078e00ff */
[----:B------:R-:W-:-:S03]  /*0640*/  IMAD.MOV.U32 R21, RZ, RZ, RZ ;  /* 0x000000ffff157224 */ /* 0x000fc600078e00ff */
[----:B---3--:R-:W-:Y:S01]  /*0650*/  IADD3 R17, R19, R2, -R26 ;  /* 0x0000000213117210 */ /* 0x008fe20007ffe81a */
[----:B--2---:R-:W-:Y:S01]  /*0660*/  IMAD.WIDE R26, R3, 0x4, R4 ;  /* 0x00000004031a7825 */ /* 0x004fe200078e0204 */
[----:B------:R-:W-:Y:S02]  /*0670*/  LOP3.LUT R3, R0, 0xfffffc00, RZ, 0xc0, !PT ;  /* 0xfffffc0000037812 */ /* 0x000fe400078ec0ff */
[----:B------:R-:W-:Y:S01]  /*0680*/  CS2R R4, SRZ ;  /* 0x0000000000047805 */ /* 0x000fe2000001ff00 */
[----:B------:R-:W2:Y:S01]  /*0690*/  @!P0 LDG.E.EL R21, desc[UR4][R22.64] ;  /* 0x0000000416158981 */ /* 0x000ea2000c2e1900 */
[----:B------:R-:W-:Y:S02]  /*06a0*/  IMAD.SHL.U32 R13, R13, 0x400, RZ ;  /* 0x000004000d0d7824 */ /* 0x000fe400078e00ff */
[----:B------:R-:W-:Y:S01]  /*06b0*/  IMAD.IADD R0, R2, 0x1, -R3 ;  /* 0x0000000102007824 */ /* 0x000fe200078e0a03 */
[----:B------:R-:W-:Y:S01]  /*06c0*/  SHF.R.S32.HI R10, RZ, 0x1f, R19 ;  /* 0x0000001fff0a7819 */ /* 0x000fe20000011413 */
[----:B-1----:R-:W-:Y:S01]  /*06d0*/  IMAD.WIDE R16, R17, 0x4, R6 ;  /* 0x0000000411107825 */ /* 0x002fe200078e0206 */
[----:B------:R-:W-:-:S02]  /*06e0*/  CS2R R6, SRZ ;  /* 0x0000000000067805 */ /* 0x000fc4000001ff00 */
[----:B------:R-:W-:Y:S01]  /*06f0*/  SHF.R.S32.HI R3, RZ, 0x1f, R13 ;  /* 0x0000001fff037819 */ /* 0x000fe2000001140d */
[----:B------:R-:W3:Y:S01]  /*0700*/  @!P0 LDG.E.EL.64 R4, desc[UR4][R26.64] ;  /* 0x000000041a048981 */ /* 0x000ee2000c2e1b00 */
[----:B------:R-:W-:Y:S02]  /*0710*/  IADD3 R19, P2, P3, R13, R0, R19 ;  /* 0x000000000d137210 */ /* 0x000fe40007b5e013 */
[----:B------:R-:W-:Y:S01]  /*0720*/  SHF.R.S32.HI R11, RZ, 0x1f, R0 ;  /* 0x0000001fff0b7819 */ /* 0x000fe20000011400 */
[----:B------:R-:W-:Y:S01]  /*0730*/  IMAD.MOV.U32 R0, RZ, RZ, RZ ;  /* 0x000000ffff007224 */ /* 0x000fe200078e00ff */
[----:B------:R1:W3:Y:S02]  /*0740*/  @!P0 LDG.E.64 R6, desc[UR4][R16.64] ;  /* 0x0000000410068981 */ /* 0x0002e4000c1e1b00 */
[----:B------:R-:W-:Y:S01]  /*0750*/  IADD3.X R10, R3, R11, R10, P2, P3 ;  /* 0x0000000b030a7210 */ /* 0x000fe200017e640a */
[----:B------:R-:W-:Y:S02]  /*0760*/  IMAD.MOV.U32 R3, RZ, RZ, RZ ;  /* 0x000000ffff037224 */ /* 0x000fe400078e00ff */
[----:B0-----:R-:W-:Y:S01]  /*0770*/  IMAD.WIDE R12, R12, 0x4, R8 ;  /* 0x000000040c0c7825 */ /* 0x001fe200078e0208 */
[----:B------:R-:W-:-:S02]  /*0780*/  LEA R14, P2, R19, UR6, 0x2 ;  /* 0x00000006130e7c11 */ /* 0x000fc4000f8410ff */
[----:B------:R-:W-:Y:S02]  /*0790*/  CS2R R8, SRZ ;  /* 0x0000000000087805 */ /* 0x000fe4000001ff00 */
[----:B------:R-:W3:Y:S01]  /*07a0*/  @!P0 LDG.E.EL R0, desc[UR4][R12.64] ;  /* 0x000000040c008981 */ /* 0x000ee2000c2e1900 */
[----:B------:R-:W-:Y:S02]  /*07b0*/  LEA.HI.X R15, R19, UR7, R10, 0x2, P2 ;  /* 0x00000007130f7c11 */ /* 0x000fe400090f140a */
[----:B------:R-:W0:Y:S01]  /*07c0*/  LDC.64 R10, c[0x0][0x250] ;  /* 0x00009400ff0a7b82 */ /* 0x000e220000000a00 */
[----:B------:R0:W3:Y:S04]  /*07d0*/  @!P0 LDG.E.EL R3, desc[UR4][R12.64] ;  /* 0x000000040c038981 */ /* 0x0000e8000c2e1900 */
[----:B------:R-:W3:Y:S01]  /*07e0*/  @P1 LDG.E.64 R8, desc[UR4][R14.64+-0x10000] ;  /* 0xff0000040e081981 */ /* 0x000ee2000c1e1b00 */
[----:B0-----:R-:W-:Y:S01]  /*07f0*/  IMAD.WIDE R10, R2, 0x4, R10 ;  /* 0x00000004020a7825 */ /* 0x001fe200078e020a */
[----:B----4-:R-:W-:-:S02]  /*0800*/  SEL R19, R18, RZ, !P0 ;  /* 0x000000ff12137207 */ /* 0x010fc40004000000 */
[----:B-----5:R-:W-:Y:S02]  /*0810*/  SEL R24, R24, RZ, !P0 ;  /* 0x000000ff18187207 */ /* 0x020fe40004000000 */
[----:B-1----:R-:W-:-:S05]  /*0820*/  SEL R16, R25, RZ, !P0 ;  /* 0x000000ff19107207 */ /* 0x002fca0004000000 */
[----:B------:R-:W-:Y:S01]  /*0830*/  FADD R16, -R19, R16 ;  /* 0x0000001013107221 */ /* 0x000fe20000000100 */
[----:B--2---:R-:W-:-:S05]  /*0840*/  SEL R21, R21, RZ, !P0 ;  /* 0x000000ff15157207 */ /* 0x004fca0004000000 */
[----:B------:R-:W-:Y:S01]  /*0850*/  FADD R21, -R24, R21 ;  /* 0x0000001518157221 */ /* 0x000fe20000000100 */
[----:B---3--:R-:W-:Y:S02]  /*0860*/  SEL R4, R4, RZ, !P0 ;  /* 0x000000ff04047207 */ /* 0x008fe40004000000 */
[----:B------:R-:W-:Y:S02]  /*0870*/  SEL R5, R5, RZ, !P0 ;  /* 0x000000ff05057207 */ /* 0x000fe40004000000 */
[----:B------:R-:W-:Y:S01]  /*0880*/  SEL R13, R6, RZ, !P0 ;  /* 0x000000ff060d7207 */ /* 0x000fe20004000000 */
[----:B------:R-:W-:Y:S01]  /*0890*/  FFMA R4, R16, R4, R19 ;  /* 0x0000000410047223 */ /* 0x000fe20000000013 */
[----:B------:R-:W-:Y:S01]  /*08a0*/  SEL R6, R7, RZ, !P0 ;  /* 0x000000ff07067207 */ /* 0x000fe20004000000 */
[----:B------:R-:W-:Y:S02]  /*08b0*/  FFMA R5, R21, R5, R24 ;  /* 0x0000000515057223 */ /* 0x000fe40000000018 */
[----:B------:R-:W-:-:S02]  /*08c0*/  FADD R4, -R13, R4 ;  /* 0x000000040d047221 */ /* 0x000fc40000000100 */
[----:B------:R-:W-:Y:S01]  /*08d0*/  FADD R5, -R6, R5 ;  /* 0x0000000506057221 */ /* 0x000fe20000000100 */
[----:B------:R-:W-:Y:S02]  /*08e0*/  SEL R0, R0, RZ, !P0 ;  /* 0x000000ff00007207 */ /* 0x000fe40004000000 */
[----:B------:R-:W-:-:S03]  /*08f0*/  SEL R3, R3, RZ, !P0 ;  /* 0x000000ff03037207 */ /* 0x000fc60004000000 */
[----:B------:R-:W-:Y:S01]  /*0900*/  FFMA R4, R4, R0, R13 ;  /* 0x0000000004047223 */ /* 0x000fe2000000000d */
[----:B------:R-:W-:Y:S01]  /*0910*/  @P0 SEL R4, R8, RZ, P1 ;  /* 0x000000ff08040207 */ /* 0x000fe20000800000 */
[----:B------:R-:W-:Y:S01]  /*0920*/  FFMA R5, R5, R3, R6 ;  /* 0x0000000305057223 */ /* 0x000fe20000000006 */
[----:B------:R-:W-:-:S05]  /*0930*/  @P0 SEL R5, R9, RZ, P1 ;  /* 0x000000ff09050207 */ /* 0x000fca0000800000 */
[----:B------:R-:W-:Y:S01]  /*0940*/  STG.E.64 desc[UR4][R10.64], R4 ;  /* 0x000000040a007986 */ /* 0x000fe2000c101b04 */
[----:B------:R-:W-:Y:S05]  /*0950*/  EXIT ;  /* 0x000000000000794d */ /* 0x000fea0003800000 */
.L_x_0:
[----:B------:R-:W-:-:S00]  /*0960*/  BRA `(.L_x_0) ;  /* 0xfffffffc00fc7947 */ /* 0x000fc0000383ffff */
[----:B------:R-:W-:-:S00]  /*0970*/  NOP ;  /* 0x0000000000007918 */ /* 0x000fc00000000000 */
        /* <DEDUP_REMOVED lines=8> */
.L_x_1:


//--------------------- .nv.constant0.triton_poi_fused_cat_126 --------------------------
	.section	.nv.constant0.triton_poi_fused_cat_126,"a",@progbits
	.sectionflags	@""
	.align	4
.nv.constant0.triton_poi_fused_cat_126:
	.zero		604
